	.headerflags	@"EF_CUDA_TEXMODE_UNIFIED EF_CUDA_64BIT_ADDRESS EF_CUDA_ACCELERATORS EF_CUDA_SM90 EF_CUDA_VIRTUAL_SM(EF_CUDA_SM90)"
	.elftype	@"ET_EXEC"


//--------------------- .nv.info                  --------------------------
	.section	.nv.info,"",@"SHT_CUDA_INFO"
	.align	4


	//----- nvinfo : EIATTR_REGCOUNT
	.align		4
        /*0000*/ 	.byte	0x04, 0x2f
        /*0002*/ 	.short	(.L_3 - .L_2)
	.align		4
.L_2:
        /*0004*/ 	.word	index@(triton_poi_fused__native_batch_norm_legit_no_training_clone_elu_21)
        /*0008*/ 	.word	0x00000013


	//----- nvinfo : EIATTR_MIN_STACK_SIZE
	.align		4
.L_3:
        /*000c*/ 	.byte	0x04, 0x12
        /*000e*/ 	.short	(.L_5 - .L_4)
	.align		4
.L_4:
        /*0010*/ 	.word	index@(triton_poi_fused__native_batch_norm_legit_no_training_clone_elu_21)
        /*0014*/ 	.word	0x00000000


	//----- nvinfo : EIATTR_FRAME_SIZE
	.align		4
.L_5:
        /*0018*/ 	.byte	0x04, 0x11
        /*001a*/ 	.short	(.L_7 - .L_6)
	.align		4
.L_6:
        /*001c*/ 	.word	index@(triton_poi_fused__native_batch_norm_legit_no_training_clone_elu_21)
        /*0020*/ 	.word	0x00000000


	//----- nvinfo : EIATTR_MIN_STACK_SIZE
	.align		4
.L_7:
        /*0024*/ 	.byte	0x04, 0x12
        /*0026*/ 	.short	(.L_9 - .L_8)
	.align		4
.L_8:
        /*0028*/ 	.word	index@(triton_poi_fused__native_batch_norm_legit_no_training_clone_elu_21)
        /*002c*/ 	.word	0x00000000
.L_9:


//--------------------- .nv.info.triton_poi_fused__native_batch_norm_legit_no_training_clone_elu_21 --------------------------
	.section	.nv.info.triton_poi_fused__native_batch_norm_legit_no_training_clone_elu_21,"",@"SHT_CUDA_INFO"
	.sectionflags	@""
	.align	4


	//----- nvinfo : EIATTR_CUDA_API_VERSION
	.align		4
        /*0000*/ 	.byte	0x04, 0x37
        /*0002*/ 	.short	(.L_11 - .L_10)
.L_10:
        /*0004*/ 	.word	0x0000007c


	//----- nvinfo : EIATTR_KPARAM_INFO
	.align		4
.L_11:
        /*0008*/ 	.byte	0x04, 0x17
        /*000a*/ 	.short	(.L_13 - .L_12)
.L_12:
        /*000c*/ 	.word	0x00000000
        /*0010*/ 	.short	0x0006
        /*0012*/ 	.short	0x0030
        /*0014*/ 	.byte	0x00, 0xf0, 0x11, 0x00


	//----- nvinfo : EIATTR_KPARAM_INFO
	.align		4
.L_13:
        /*0018*/ 	.byte	0x04, 0x17
        /*001a*/ 	.short	(.L_15 - .L_14)
.L_14:
        /*001c*/ 	.word	0x00000000
        /*0020*/ 	.short	0x0005
        /*0022*/ 	.short	0x0028
        /*0024*/ 	.byte	0x00, 0xf4, 0x21, 0x00


	//----- nvinfo : EIATTR_KPARAM_INFO
	.align		4
.L_15:
        /*0028*/ 	.byte	0x04, 0x17
        /*002a*/ 	.short	(.L_17 - .L_16)
.L_16:
        /*002c*/ 	.word	0x00000000
        /*0030*/ 	.short	0x0004
        /*0032*/ 	.short	0x0020
        /*0034*/ 	.byte	0x00, 0xf4, 0x21, 0x00


	//----- nvinfo : EIATTR_KPARAM_INFO
	.align		4
.L_17:
        /*0038*/ 	.byte	0x04, 0x17
        /*003a*/ 	.short	(.L_19 - .L_18)
.L_18:
        /*003c*/ 	.word	0x00000000
        /*0040*/ 	.short	0x0003
        /*0042*/ 	.short	0x0018
        /*0044*/ 	.byte	0x00, 0xf4, 0x21, 0x00


	//----- nvinfo : EIATTR_KPARAM_INFO
	.align		4
.L_19:
        /*0048*/ 	.byte	0x04, 0x17
        /*004a*/ 	.short	(.L_21 - .L_20)
.L_20:
        /*004c*/ 	.word	0x00000000
        /*0050*/ 	.short	0x0002
        /*0052*/ 	.short	0x0010
        /*0054*/ 	.byte	0x00, 0xf4, 0x21, 0x00


	//----- nvinfo : EIATTR_KPARAM_INFO
	.align		4
.L_21:
        /*0058*/ 	.byte	0x04, 0x17
        /*005a*/ 	.short	(.L_23 - .L_22)
.L_22:
        /*005c*/ 	.word	0x00000000
        /*0060*/ 	.short	0x0001
        /*0062*/ 	.short	0x0008
        /*0064*/ 	.byte	0x00, 0xf4, 0x21, 0x00


	//----- nvinfo : EIATTR_KPARAM_INFO
	.align		4
.L_23:
        /*0068*/ 	.byte	0x04, 0x17
        /*006a*/ 	.short	(.L_25 - .L_24)
.L_24:
        /*006c*/ 	.word	0x00000000
        /*0070*/ 	.short	0x0000
        /*0072*/ 	.short	0x0000
        /*0074*/ 	.byte	0x00, 0xf4, 0x21, 0x00


	//----- nvinfo : EIATTR_SPARSE_MMA_MASK
	.align		4
.L_25:
        /*0078*/ 	.byte	0x03, 0x50
        /*007a*/ 	.short	0x0000


	//----- nvinfo : EIATTR_MAXREG_COUNT
	.align		4
        /*007c*/ 	.byte	0x03, 0x1b
        /*007e*/ 	.short	0x00ff


	//----- nvinfo : EIATTR_EXIT_INSTR_OFFSETS
	.align		4
        /*0080*/ 	.byte	0x04, 0x1c
        /*0082*/ 	.short	(.L_27 - .L_26)


	//   ....[0]....
.L_26:
        /*0084*/ 	.word	0x00000740


	//----- nvinfo : EIATTR_REQNTID
	.align		4
.L_27:
        /*0088*/ 	.byte	0x04, 0x10
        /*008a*/ 	.short	(.L_29 - .L_28)
.L_28:
        /*008c*/ 	.word	0x00000100
        /*0090*/ 	.word	0x00000001
        /*0094*/ 	.word	0x00000001


	//----- nvinfo : EIATTR_CBANK_PARAM_SIZE
	.align		4
.L_29:
        /*0098*/ 	.byte	0x03, 0x19
        /*009a*/ 	.short	0x0034


	//----- nvinfo : EIATTR_PARAM_CBANK
	.align		4
        /*009c*/ 	.byte	0x04, 0x0a
        /*009e*/ 	.short	(.L_31 - .L_30)
	.align		4
.L_30:
        /*00a0*/ 	.word	index@(.nv.constant0.triton_poi_fused__native_batch_norm_legit_no_training_clone_elu_21)
        /*00a4*/ 	.short	0x0210
        /*00a6*/ 	.short	0x0034


	//----- nvinfo : EIATTR_SW_WAR
	.align		4
.L_31:
        /*00a8*/ 	.byte	0x04, 0x36
        /*00aa*/ 	.short	(.L_33 - .L_32)
.L_32:
        /*00ac*/ 	.word	0x00000008
.L_33:


//--------------------- .nv.callgraph             --------------------------
	.section	.nv.callgraph,"",@"SHT_CUDA_CALLGRAPH"
	.align	4
	.sectionentsize	8
	.align		4
        /*0000*/ 	.word	0x00000000
	.align		4
        /*0004*/ 	.word	0xffffffff
	.align		4
        /*0008*/ 	.word	0x00000000
	.align		4
        /*000c*/ 	.word	0xfffffffe
	.align		4
        /*0010*/ 	.word	0x00000000
	.align		4
        /*0014*/ 	.word	0xfffffffd
	.align		4
        /*0018*/ 	.word	0x00000000
	.align		4
        /*001c*/ 	.word	0xfffffffc


//--------------------- .nv.constant4             --------------------------
	.section	.nv.constant4,"a",@progbits
	.align	8
	.align		8
.nv.constant4:
        /*0000*/ 	.dword	_$_str
	.align		8
        /*0008*/ 	.dword	_$_str_$_2


//--------------------- .text.triton_poi_fused__native_batch_norm_legit_no_training_clone_elu_21 --------------------------
	.section	.text.triton_poi_fused__native_batch_norm_legit_no_training_clone_elu_21,"ax",@progbits
	.align	128
        .global         triton_poi_fused__native_batch_norm_legit_no_training_clone_elu_21
        .type           triton_poi_fused__native_batch_norm_legit_no_training_clone_elu_21,@function
        .size           triton_poi_fused__native_batch_norm_legit_no_training_clone_elu_21,(.L_x_1 - triton_poi_fused__native_batch_norm_legit_no_training_clone_elu_21)
        .other          triton_poi_fused__native_batch_norm_legit_no_training_clone_elu_21,@"STO_CUDA_ENTRY STV_DEFAULT"
triton_poi_fused__native_batch_norm_legit_no_training_clone_elu_21:
.text.triton_poi_fused__native_batch_norm_legit_no_training_clone_elu_21:
[----:B------:R-:W-:Y:S01]  /*0000*/  LDC R1, c[0x0][0x28] ;  /* 0x00000a00ff017b82 */ /* 0x000fe20000000800 */
[----:B------:R-:W1:Y:S07]  /*0010*/  S2R R0, SR_TID.X ;  /* 0x0000000000007919 */ /* 0x000e6e0000002100 */
[----:B------:R-:W2:Y:S01]  /*0020*/  LDC.64 R10, c[0x0][0x228] ;  /* 0x00008a00ff0a7b82 */ /* 0x000ea20000000a00 */
[----:B------:R-:W-:Y:S01]  /*0030*/  ULDC.64 UR4, c[0x0][0x208] ;  /* 0x0000820000047ab9 */ /* 0x000fe20000000a00 */
[----:B------:R-:W3:Y:S06]  /*0040*/  S2R R5, SR_CTAID.X ;  /* 0x0000000000057919 */ /* 0x000eec0000002500 */
[----:B------:R-:W4:Y:S08]  /*0050*/  LDC.64 R12, c[0x0][0x220] ;  /* 0x00008800ff0c7b82 */ /* 0x000f300000000a00 */
[----:B------:R-:W5:Y:S01]  /*0060*/  LDC.64 R6, c[0x0][0x218] ;  /* 0x00008600ff067b82 */ /* 0x000f620000000a00 */
[----:B-1----:R-:W-:-:S02]  /*0070*/  SHF.L.U32 R0, R0, 0x1, RZ ;  /* 0x0000000100007819 */ /* 0x002fc400000006ff */
[----:B---3--:R-:W-:Y:S02]  /*0080*/  SHF.R.S32.HI R3, RZ, 0x16, R5 ;  /* 0x00000016ff037819 */ /* 0x008fe40000011405 */
[----:B------:R-:W-:Y:S02]  /*0090*/  LOP3.LUT R0, R0, 0x1fe, RZ, 0xc0, !PT ;  /* 0x000001fe00007812 */ /* 0x000fe400078ec0ff */
[----:B------:R-:W-:Y:S02]  /*00a0*/  SGXT R3, R3, 0x1 ;  /* 0x000000010303781a */ /* 0x000fe40000000200 */
[----:B------:R-:W-:Y:S02]  /*00b0*/  LEA R0, R5, R0, 0x9 ;  /* 0x0000000005007211 */ /* 0x000fe400078e48ff */
[----:B------:R-:W1:Y:S02]  /*00c0*/  LDC.64 R4, c[0x0][0x230] ;  /* 0x00008c00ff047b82 */ /* 0x000e640000000a00 */
[----:B------:R-:W-:-:S04]  /*00d0*/  LEA.HI R3, R3, R0, RZ, 0x14 ;  /* 0x0000000003037211 */ /* 0x000fc800078fa0ff */
[----:B------:R-:W-:-:S04]  /*00e0*/  SHF.R.S32.HI R3, RZ, 0x14, R3 ;  /* 0x00000014ff037819 */ /* 0x000fc80000011403 */
[----:B------:R-:W-:-:S04]  /*00f0*/  SHF.R.S32.HI R2, RZ, 0xf, R3 ;  /* 0x0000000fff027819 */ /* 0x000fc80000011403 */
[----:B------:R-:W-:-:S04]  /*0100*/  LOP3.LUT R2, R2, 0xffff, RZ, 0xc0, !PT ;  /* 0x0000ffff02027812 */ /* 0x000fc800078ec0ff */
[----:B------:R-:W-:-:S04]  /*0110*/  LEA.HI R2, R2, R3, RZ, 0x16 ;  /* 0x0000000302027211 */ /* 0x000fc800078fb0ff */
[----:B------:R-:W-:-:S04]  /*0120*/  LOP3.LUT R2, R2, 0xffc0, RZ, 0xc0, !PT ;  /* 0x0000ffc002027812 */ /* 0x000fc800078ec0ff */
[----:B------:R-:W-:-:S04]  /*0130*/  IADD3 R2, RZ, -R2, RZ ;  /* 0x80000002ff027210 */ /* 0x000fc80007ffe0ff */
[----:B------:R-:W-:-:S05]  /*0140*/  PRMT R2, R2, 0x7710, RZ ;  /* 0x0000771002027816 */ /* 0x000fca00000000ff */
[----:B------:R-:W-:-:S05]  /*0150*/  IMAD.IADD R3, R3, 0x1, R2 ;  /* 0x0000000103037824 */ /* 0x000fca00078e0202 */
[----:B------:R-:W-:-:S05]  /*0160*/  PRMT R9, R3, 0x9910, RZ ;  /* 0x0000991003097816 */ /* 0x000fca00000000ff */
[----:B--2---:R-:W-:-:S05]  /*0170*/  IMAD.WIDE R10, R9, 0x4, R10 ;  /* 0x00000004090a7825 */ /* 0x004fca00078e020a */
[----:B------:R4:W2:Y:S01]  /*0180*/  LDG.E.EL R8, desc[UR4][R10.64] ;  /* 0x000000040a087981 */ /* 0x0008a2000c2e1900 */
[----:B------:R-:W-:-:S04]  /*0190*/  SHF.R.S32.HI R3, RZ, 0x1f, R0 ;  /* 0x0000001fff037819 */ /* 0x000fc80000011400 */
[-C--:B------:R-:W-:Y:S02]  /*01a0*/  LEA.HI R14, R3, R0.reuse, RZ, 0x1a ;  /* 0x00000000030e7211 */ /* 0x080fe400078fd0ff */
[----:B------:R-:W3:Y:S02]  /*01b0*/  LDC.64 R2, c[0x0][0x238] ;  /* 0x00008e00ff027b82 */ /* 0x000ee40000000a00 */
[C---:B------:R-:W-:Y:S01]  /*01c0*/  SHF.L.U32 R16, R14.reuse, 0x1, RZ ;  /* 0x000000010e107819 */ /* 0x040fe200000006ff */
[C---:B----4-:R-:W-:Y:S01]  /*01d0*/  IMAD.WIDE R10, R9.reuse, 0x4, R12 ;  /* 0x00000004090a7825 */ /* 0x050fe200078e020c */
[----:B------:R-:W-:Y:S02]  /*01e0*/  LOP3.LUT R15, R14, 0xfc000000, RZ, 0xc0, !PT ;  /* 0xfc0000000e0f7812 */ /* 0x000fe400078ec0ff */
[----:B------:R-:W-:Y:S01]  /*01f0*/  LOP3.LUT R16, R16, 0xf8000000, RZ, 0xc0, !PT ;  /* 0xf800000010107812 */ /* 0x000fe200078ec0ff */
[----:B-1----:R-:W-:Y:S02]  /*0200*/  IMAD.WIDE R4, R9, 0x4, R4 ;  /* 0x0000000409047825 */ /* 0x002fe400078e0204 */
[----:B------:R-:W4:Y:S01]  /*0210*/  LDG.E.EL R10, desc[UR4][R10.64] ;  /* 0x000000040a0a7981 */ /* 0x000f22000c2e1900 */
[----:B------:R-:W-:-:S03]  /*0220*/  IADD3 R15, R16, R0, -R15 ;  /* 0x00000000100f7210 */ /* 0x000fc60007ffe80f */
[----:B------:R-:W4:Y:S02]  /*0230*/  LDG.E.EL R4, desc[UR4][R4.64] ;  /* 0x0000000404047981 */ /* 0x000f24000c2e1900 */
[----:B------:R-:W-:-:S04]  /*0240*/  VIADD R15, R15, 0x4000000 ;  /* 0x040000000f0f7836 */ /* 0x000fc80000000000 */
[----:B-----5:R-:W-:-:S06]  /*0250*/  IMAD.WIDE R6, R15, 0x4, R6 ;  /* 0x000000040f067825 */ /* 0x020fcc00078e0206 */
[----:B------:R-:W4:Y:S01]  /*0260*/  LDG.E.64 R6, desc[UR4][R6.64] ;  /* 0x0000000406067981 */ /* 0x000f22000c1e1b00 */
[----:B---3--:R-:W-:-:S06]  /*0270*/  IMAD.WIDE R2, R9, 0x4, R2 ;  /* 0x0000000409027825 */ /* 0x008fcc00078e0202 */
[----:B------:R1:W3:Y:S01]  /*0280*/  LDG.E.EL R3, desc[UR4][R2.64] ;  /* 0x0000000402037981 */ /* 0x0002e2000c2e1900 */
[----:B------:R-:W-:Y:S01]  /*0290*/  HFMA2.MMA R12, -RZ, RZ, 1.625, 0 ;  /* 0x3e800000ff0c7435 */ /* 0x000fe200000001ff */
[----:B--2---:R-:W-:-:S04]  /*02a0*/  FADD R8, R8, 9.9999997473787516356e-05 ;  /* 0x38d1b71708087421 */ /* 0x004fc80000000000 */
[----:B------:R-:W2:Y:S02]  /*02b0*/  MUFU.SQRT R9, R8 ;  /* 0x0000000800097308 */ /* 0x000ea40000002000 */
[C---:B--2---:R-:W-:Y:S02]  /*02c0*/  FSETP.GT.AND P0, PT, R9.reuse, 8.50705917302346158658e+37, PT ;  /* 0x7e8000000900780b */ /* 0x044fe40003f04000 */
[----:B------:R-:W-:-:S11]  /*02d0*/  FSETP.GEU.AND P1, PT, R9, 1.175494350822287508e-38, PT ;  /* 0x008000000900780b */ /* 0x000fd60003f2e000 */
[----:B------:R-:W-:-:S04]  /*02e0*/  @P0 FMUL R9, R9, 0.25 ;  /* 0x3e80000009090820 */ /* 0x000fc80000400000 */
[----:B------:R-:W-:-:S06]  /*02f0*/  @!P1 FMUL R9, R9, 16777216 ;  /* 0x4b80000009099820 */ /* 0x000fcc0000400000 */
[----:B------:R-:W2:Y:S01]  /*0300*/  MUFU.RCP R9, R9 ;  /* 0x0000000900097308 */ /* 0x000ea20000001000 */
[----:B------:R-:W-:Y:S01]  /*0310*/  FSEL R12, R12, 1, P0 ;  /* 0x3f8000000c0c7808 */ /* 0x000fe20000000000 */
[----:B----4-:R-:W-:-:S04]  /*0320*/  FADD R6, R6, -R10 ;  /* 0x8000000a06067221 */ /* 0x010fc80000000000 */
[----:B------:R-:W-:Y:S01]  /*0330*/  @!P1 FMUL R12, R12, 16777216 ;  /* 0x4b8000000c0c9820 */ /* 0x000fe20000400000 */
[----:B------:R-:W-:-:S03]  /*0340*/  FADD R7, R7, -R10 ;  /* 0x8000000a07077221 */ /* 0x000fc60000000000 */
[----:B--2---:R-:W-:-:S04]  /*0350*/  FMUL R12, R9, R12 ;  /* 0x0000000c090c7220 */ /* 0x004fc80000400000 */
[-C--:B-1----:R-:W-:Y:S01]  /*0360*/  FMUL R2, R6, R12.reuse ;  /* 0x0000000c06027220 */ /* 0x082fe20000400000 */
[----:B------:R-:W-:-:S03]  /*0370*/  FMUL R12, R7, R12 ;  /* 0x0000000c070c7220 */ /* 0x000fc60000400000 */
[C-C-:B---3--:R-:W-:Y:S01]  /*0380*/  FFMA R2, R4.reuse, R2, R3.reuse ;  /* 0x0000000204027223 */ /* 0x148fe20000000003 */
[----:B------:R-:W-:-:S03]  /*0390*/  FFMA R3, R4, R12, R3 ;  /* 0x0000000c04037223 */ /* 0x000fc60000000003 */
[----:B------:R-:W-:Y:S01]  /*03a0*/  FMUL R5, R2, 1.4426950216293334961 ;  /* 0x3fb8aa3b02057820 */ /* 0x000fe20000400000 */
[----:B------:R-:W-:-:S05]  /*03b0*/  FMUL R6, R3, 1.4426950216293334961 ;  /* 0x3fb8aa3b03067820 */ /* 0x000fca0000400000 */
[----:B------:R-:W1:Y:S01]  /*03c0*/  FRND R5, R5 ;  /* 0x0000000500057307 */ /* 0x000e620000201000 */
[----:B------:R-:W-:Y:S01]  /*03d0*/  FADD.FTZ R4, |R2|, -RZ ;  /* 0x800000ff02047221 */ /* 0x000fe20000010200 */
[----:B------:R-:W-:-:S06]  /*03e0*/  FADD.FTZ R7, |R3|, -RZ ;  /* 0x800000ff03077221 */ /* 0x000fcc0000010200 */
[----:B------:R-:W2:Y:S01]  /*03f0*/  FRND R6, R6 ;  /* 0x0000000600067307 */ /* 0x000ea20000201000 */
[----:B------:R-:W-:Y:S02]  /*0400*/  FSETP.GEU.AND P0, PT, R4, 0.40999999642372131348, PT ;  /* 0x3ed1eb850400780b */ /* 0x000fe40003f0e000 */
[----:B------:R-:W-:Y:S02]  /*0410*/  FSETP.GEU.AND P1, PT, R7, 0.40999999642372131348, PT ;  /* 0x3ed1eb850700780b */ /* 0x000fe40003f2e000 */
[----:B-1----:R-:W-:Y:S02]  /*0420*/  FSEL R7, R5, RZ, P0 ;  /* 0x000000ff05077208 */ /* 0x002fe40000000000 */
[----:B--2---:R-:W-:-:S03]  /*0430*/  FSEL R8, R6, RZ, P1 ;  /* 0x000000ff06087208 */ /* 0x004fc60000800000 */
[C---:B------:R-:W-:Y:S01]  /*0440*/  FFMA.FTZ R10, -R7.reuse, 0.693145751953125, R2 ;  /* 0x3f317200070a7823 */ /* 0x040fe20000010102 */
[C---:B------:R-:W-:Y:S01]  /*0450*/  FSETP.NEU.AND P4, PT, R7.reuse, 128, PT ;  /* 0x430000000700780b */ /* 0x040fe20003f8d000 */
[C---:B------:R-:W-:Y:S01]  /*0460*/  FFMA.FTZ R5, -R8.reuse, 0.693145751953125, R3 ;  /* 0x3f31720008057823 */ /* 0x040fe20000010103 */
[----:B------:R-:W-:Y:S01]  /*0470*/  MOV R9, 0x3ab5ebe6 ;  /* 0x3ab5ebe600097802 */ /* 0x000fe20000000f00 */
[C---:B------:R-:W-:Y:S02]  /*0480*/  FFMA.FTZ R10, -R7.reuse, 1.428606765330187045e-06, R10 ;  /* 0x35bfbe8e070a7823 */ /* 0x040fe4000001010a */
[----:B------:R-:W-:Y:S01]  /*0490*/  FFMA.FTZ R6, -R8, 1.428606765330187045e-06, R5 ;  /* 0x35bfbe8e08067823 */ /* 0x000fe20000010105 */
[----:B------:R-:W-:Y:S01]  /*04a0*/  FSEL R4, R7, 127, P4 ;  /* 0x42fe000007047808 */ /* 0x000fe20002000000 */
[-C--:B------:R-:W-:Y:S01]  /*04b0*/  FFMA.FTZ R7, R10, R9.reuse, 0.0083824126049876213074 ;  /* 0x3c0956630a077423 */ /* 0x080fe20000010009 */
[----:B------:R-:W-:Y:S01]  /*04c0*/  FSETP.NEU.AND P2, PT, R8, 128, PT ;  /* 0x430000000800780b */ /* 0x000fe20003f4d000 */
[----:B------:R-:W-:-:S02]  /*04d0*/  FFMA.FTZ R9, R6, R9, 0.0083824126049876213074 ;  /* 0x3c09566306097423 */ /* 0x000fc40000010009 */
[----:B------:R-:W-:Y:S01]  /*04e0*/  FFMA.FTZ R7, R10, R7, 0.041667830199003219604 ;  /* 0x3d2aabe30a077423 */ /* 0x000fe20000010007 */
[----:B------:R-:W-:Y:S01]  /*04f0*/  FSEL R8, R8, 127, P2 ;  /* 0x42fe000008087808 */ /* 0x000fe20001000000 */
[----:B------:R-:W-:Y:S01]  /*0500*/  FFMA.FTZ R11, R6, R9, 0.041667830199003219604 ;  /* 0x3d2aabe3060b7423 */ /* 0x000fe20000010009 */
[----:B------:R-:W1:Y:S01]  /*0510*/  MUFU.EX2 R5, R4 ;  /* 0x0000000400057308 */ /* 0x000e620000000800 */
[----:B------:R-:W-:Y:S02]  /*0520*/  FFMA.FTZ R7, R10, R7, 0.16666397452354431152 ;  /* 0x3e2aa9f60a077423 */ /* 0x000fe40000010007 */
[----:B------:R-:W-:-:S05]  /*0530*/  FFMA.FTZ R11, R6, R11, 0.16666397452354431152 ;  /* 0x3e2aa9f6060b7423 */ /* 0x000fca000001000b */
[----:B------:R-:W2:Y:S01]  /*0540*/  MUFU.EX2 R9, R8 ;  /* 0x0000000800097308 */ /* 0x000ea20000000800 */
[----:B------:R-:W-:Y:S01]  /*0550*/  FFMA.FTZ R7, R10, R7, 0.49999994039535522461 ;  /* 0x3efffffe0a077423 */ /* 0x000fe20000010007 */
[----:B------:R-:W-:-:S03]  /*0560*/  FFMA.FTZ R11, R6, R11, 0.49999994039535522461 ;  /* 0x3efffffe060b7423 */ /* 0x000fc6000001000b */
[----:B------:R-:W-:Y:S01]  /*0570*/  FMUL R7, R10, R7 ;  /* 0x000000070a077220 */ /* 0x000fe20000400000 */
[----:B------:R-:W-:-:S03]  /*0580*/  FMUL R11, R6, R11 ;  /* 0x0000000b060b7220 */ /* 0x000fc60000400000 */
[----:B------:R-:W-:Y:S01]  /*0590*/  FFMA.FTZ R10, R10, R7, R10 ;  /* 0x000000070a0a7223 */ /* 0x000fe2000001000a */
[----:B------:R-:W-:Y:S02]  /*05a0*/  FFMA.FTZ R14, R6, R11, R6 ;  /* 0x0000000b060e7223 */ /* 0x000fe40000010006 */
[----:B------:R-:W3:Y:S01]  /*05b0*/  LDC.64 R6, c[0x0][0x210] ;  /* 0x00008400ff067b82 */ /* 0x000ee20000000a00 */
[----:B-1----:R-:W-:Y:S01]  /*05c0*/  FADD R12, R5, -1 ;  /* 0xbf800000050c7421 */ /* 0x002fe20000000000 */
[----:B--2---:R-:W-:Y:S01]  /*05d0*/  FADD R16, R9, -1 ;  /* 0xbf80000009107421 */ /* 0x004fe20000000000 */
[----:B------:R-:W-:Y:S02]  /*05e0*/  FSETP.NEU.AND P1, PT, R2, RZ, PT ;  /* 0x000000ff0200720b */ /* 0x000fe40003f2d000 */
[----:B------:R-:W-:Y:S01]  /*05f0*/  FFMA.FTZ R5, R5, R10, R12 ;  /* 0x0000000a05057223 */ /* 0x000fe2000001000c */
[----:B------:R-:W-:Y:S01]  /*0600*/  FSETP.NEU.AND P0, PT, R3, RZ, PT ;  /* 0x000000ff0300720b */ /* 0x000fe20003f0d000 */
[----:B------:R-:W-:Y:S01]  /*0610*/  FFMA.FTZ R9, R9, R14, R16 ;  /* 0x0000000e09097223 */ /* 0x000fe20000010010 */
[----:B------:R-:W-:Y:S01]  /*0620*/  FSETP.GT.AND P3, PT, R8, 128, PT ;  /* 0x430000000800780b */ /* 0x000fe20003f64000 */
[----:B------:R-:W-:-:S02]  /*0630*/  @!P4 FADD R5, R5, R5 ;  /* 0x000000050505c221 */ /* 0x000fc40000000000 */
[----:B------:R-:W-:Y:S01]  /*0640*/  @!P2 FADD R9, R9, R9 ;  /* 0x000000090909a221 */ /* 0x000fe20000000000 */
[----:B------:R-:W-:Y:S02]  /*0650*/  FSETP.GT.AND P4, PT, R4, 128, PT ;  /* 0x430000000400780b */ /* 0x000fe40003f84000 */
[----:B------:R-:W-:Y:S02]  /*0660*/  FSETP.GEU.AND P2, PT, R8, -25, PT ;  /* 0xc1c800000800780b */ /* 0x000fe40003f4e000 */
[----:B------:R-:W-:Y:S02]  /*0670*/  FSEL R8, R9, +INF , !P3 ;  /* 0x7f80000009087808 */ /* 0x000fe40005800000 */
[----:B------:R-:W-:Y:S02]  /*0680*/  FSETP.GEU.AND P3, PT, R4, -25, PT ;  /* 0xc1c800000400780b */ /* 0x000fe40003f6e000 */
[----:B------:R-:W-:Y:S01]  /*0690*/  FSEL R5, R5, +INF , !P4 ;  /* 0x7f80000005057808 */ /* 0x000fe20006000000 */
[----:B------:R-:W-:Y:S01]  /*06a0*/  FADD R9, R2, R2 ;  /* 0x0000000202097221 */ /* 0x000fe20000000000 */
[----:B------:R-:W-:Y:S01]  /*06b0*/  FSEL R8, R8, -1, P2 ;  /* 0xbf80000008087808 */ /* 0x000fe20001000000 */
[----:B------:R-:W-:Y:S01]  /*06c0*/  @!P0 FADD R8, R3, R3 ;  /* 0x0000000303088221 */ /* 0x000fe20000000000 */
[----:B------:R-:W-:-:S02]  /*06d0*/  @P1 FSEL R9, R5, -1, P3 ;  /* 0xbf80000005091808 */ /* 0x000fc40001800000 */
[----:B------:R-:W-:Y:S02]  /*06e0*/  FSETP.GT.AND P1, PT, R2, RZ, PT ;  /* 0x000000ff0200720b */ /* 0x000fe40003f24000 */
[C---:B------:R-:W-:Y:S01]  /*06f0*/  FSETP.GT.AND P0, PT, R3.reuse, RZ, PT ;  /* 0x000000ff0300720b */ /* 0x040fe20003f04000 */
[----:B---3--:R-:W-:Y:S01]  /*0700*/  IMAD.WIDE R6, R0, 0x4, R6 ;  /* 0x0000000400067825 */ /* 0x008fe200078e0206 */
[----:B------:R-:W-:Y:S02]  /*0710*/  FSEL R2, R2, R9, P1 ;  /* 0x0000000902027208 */ /* 0x000fe40000800000 */
[----:B------:R-:W-:-:S05]  /*0720*/  FSEL R3, R3, R8, P0 ;  /* 0x0000000803037208 */ /* 0x000fca0000000000 */
[----:B------:R-:W-:Y:S01]  /*0730*/  STG.E.64 desc[UR4][R6.64], R2 ;  /* 0x0000000206007986 */ /* 0x000fe2000c101b04 */
[----:B------:R-:W-:Y:S05]  /*0740*/  EXIT ;  /* 0x000000000000794d */ /* 0x000fea0003800000 */
.L_x_0:
[----:B------:R-:W-:-:S00]  /*0750*/  BRA `(.L_x_0) ;  /* 0xfffffffc00fc7947 */ /* 0x000fc0000383ffff */
[----:B------:R-:W-:-:S00]  /*0760*/  NOP ;  /* 0x0000000000007918 */ /* 0x000fc00000000000 */
        /* <DEDUP_REMOVED lines=9> */
.L_x_1:


//--------------------- .nv.global.init           --------------------------
	.section	.nv.global.init,"aw",@progbits
.nv.global.init:
	.type		_$_str,@object
	.size		_$_str,(_$_str_$_2 - _$_str)
_$_str:
        /*0000*/ 	.byte	0x5f, 0x5f, 0x43, 0x55, 0x44, 0x41, 0x5f, 0x46, 0x54, 0x5a, 0x00
	.type		_$_str_$_2,@object
	.size		_$_str_$_2,(.L_1 - _$_str_$_2)
_$_str_$_2:
        /*000b*/ 	.byte	0x5f, 0x5f, 0x43, 0x55, 0x44, 0x41, 0x5f, 0x50, 0x52, 0x45, 0x43, 0x5f, 0x53, 0x51, 0x52, 0x54
        /*001b*/ 	.byte	0x00
.L_1:


//--------------------- .nv.constant0.triton_poi_fused__native_batch_norm_legit_no_training_clone_elu_21 --------------------------
	.section	.nv.constant0.triton_poi_fused__native_batch_norm_legit_no_training_clone_elu_21,"a",@progbits
	.sectionflags	@""
	.align	4
.nv.constant0.triton_poi_fused__native_batch_norm_legit_no_training_clone_elu_21:
	.zero		580
